	.headerflags	@"EF_CUDA_TEXMODE_UNIFIED EF_CUDA_64BIT_ADDRESS EF_CUDA_ACCELERATORS EF_CUDA_SM90 EF_CUDA_VIRTUAL_SM(EF_CUDA_SM90)"
	.elftype	@"ET_EXEC"


//--------------------- .nv.info                  --------------------------
	.section	.nv.info,"",@"SHT_CUDA_INFO"
	.align	4


	//----- nvinfo : EIATTR_REGCOUNT
	.align		4
        /*0000*/ 	.byte	0x04, 0x2f
        /*0002*/ 	.short	(.L_1 - .L_0)
	.align		4
.L_0:
        /*0004*/ 	.word	index@(triton_poi_fused_avg_pool2d_relu_2)
        /*0008*/ 	.word	0x0000000e


	//----- nvinfo : EIATTR_MIN_STACK_SIZE
	.align		4
.L_1:
        /*000c*/ 	.byte	0x04, 0x12
        /*000e*/ 	.short	(.L_3 - .L_2)
	.align		4
.L_2:
        /*0010*/ 	.word	index@(triton_poi_fused_avg_pool2d_relu_2)
        /*0014*/ 	.word	0x00000000


	//----- nvinfo : EIATTR_FRAME_SIZE
	.align		4
.L_3:
        /*0018*/ 	.byte	0x04, 0x11
        /*001a*/ 	.short	(.L_5 - .L_4)
	.align		4
.L_4:
        /*001c*/ 	.word	index@(triton_poi_fused_avg_pool2d_relu_2)
        /*0020*/ 	.word	0x00000000


	//----- nvinfo : EIATTR_MIN_STACK_SIZE
	.align		4
.L_5:
        /*0024*/ 	.byte	0x04, 0x12
        /*0026*/ 	.short	(.L_7 - .L_6)
	.align		4
.L_6:
        /*0028*/ 	.word	index@(triton_poi_fused_avg_pool2d_relu_2)
        /*002c*/ 	.word	0x00000000
.L_7:


//--------------------- .nv.info.triton_poi_fused_avg_pool2d_relu_2 --------------------------
	.section	.nv.info.triton_poi_fused_avg_pool2d_relu_2,"",@"SHT_CUDA_INFO"
	.sectionflags	@""
	.align	4


	//----- nvinfo : EIATTR_CUDA_API_VERSION
	.align		4
        /*0000*/ 	.byte	0x04, 0x37
        /*0002*/ 	.short	(.L_9 - .L_8)
.L_8:
        /*0004*/ 	.word	0x0000007c


	//----- nvinfo : EIATTR_KPARAM_INFO
	.align		4
.L_9:
        /*0008*/ 	.byte	0x04, 0x17
        /*000a*/ 	.short	(.L_11 - .L_10)
.L_10:
        /*000c*/ 	.word	0x00000000
        /*0010*/ 	.short	0x0002
        /*0012*/ 	.short	0x0010
        /*0014*/ 	.byte	0x00, 0xf0, 0x11, 0x00


	//----- nvinfo : EIATTR_KPARAM_INFO
	.align		4
.L_11:
        /*0018*/ 	.byte	0x04, 0x17
        /*001a*/ 	.short	(.L_13 - .L_12)
.L_12:
        /*001c*/ 	.word	0x00000000
        /*0020*/ 	.short	0x0001
        /*0022*/ 	.short	0x0008
        /*0024*/ 	.byte	0x00, 0xf4, 0x21, 0x00


	//----- nvinfo : EIATTR_KPARAM_INFO
	.align		4
.L_13:
        /*0028*/ 	.byte	0x04, 0x17
        /*002a*/ 	.short	(.L_15 - .L_14)
.L_14:
        /*002c*/ 	.word	0x00000000
        /*0030*/ 	.short	0x0000
        /*0032*/ 	.short	0x0000
        /*0034*/ 	.byte	0x00, 0xf4, 0x21, 0x00


	//----- nvinfo : EIATTR_SPARSE_MMA_MASK
	.align		4
.L_15:
        /*0038*/ 	.byte	0x03, 0x50
        /*003a*/ 	.short	0x0000


	//----- nvinfo : EIATTR_MAXREG_COUNT
	.align		4
        /*003c*/ 	.byte	0x03, 0x1b
        /*003e*/ 	.short	0x00ff


	//----- nvinfo : EIATTR_EXIT_INSTR_OFFSETS
	.align		4
        /*0040*/ 	.byte	0x04, 0x1c
        /*0042*/ 	.short	(.L_17 - .L_16)


	//   ....[0]....
.L_16:
        /*0044*/ 	.word	0x000001d0


	//   ....[1]....
        /*0048*/ 	.word	0x000001f0


	//----- nvinfo : EIATTR_REQNTID
	.align		4
.L_17:
        /*004c*/ 	.byte	0x04, 0x10
        /*004e*/ 	.short	(.L_19 - .L_18)
.L_18:
        /*0050*/ 	.word	0x00000020
        /*0054*/ 	.word	0x00000001
        /*0058*/ 	.word	0x00000001


	//----- nvinfo : EIATTR_CBANK_PARAM_SIZE
	.align		4
.L_19:
        /*005c*/ 	.byte	0x03, 0x19
        /*005e*/ 	.short	0x0014


	//----- nvinfo : EIATTR_PARAM_CBANK
	.align		4
        /*0060*/ 	.byte	0x04, 0x0a
        /*0062*/ 	.short	(.L_21 - .L_20)
	.align		4
.L_20:
        /*0064*/ 	.word	index@(.nv.constant0.triton_poi_fused_avg_pool2d_relu_2)
        /*0068*/ 	.short	0x0210
        /*006a*/ 	.short	0x0014


	//----- nvinfo : EIATTR_SW_WAR
	.align		4
.L_21:
        /*006c*/ 	.byte	0x04, 0x36
        /*006e*/ 	.short	(.L_23 - .L_22)
.L_22:
        /*0070*/ 	.word	0x00000008
.L_23:


//--------------------- .nv.callgraph             --------------------------
	.section	.nv.callgraph,"",@"SHT_CUDA_CALLGRAPH"
	.align	4
	.sectionentsize	8
	.align		4
        /*0000*/ 	.word	0x00000000
	.align		4
        /*0004*/ 	.word	0xffffffff
	.align		4
        /*0008*/ 	.word	0x00000000
	.align		4
        /*000c*/ 	.word	0xfffffffe
	.align		4
        /*0010*/ 	.word	0x00000000
	.align		4
        /*0014*/ 	.word	0xfffffffd
	.align		4
        /*0018*/ 	.word	0x00000000
	.align		4
        /*001c*/ 	.word	0xfffffffc


//--------------------- .text.triton_poi_fused_avg_pool2d_relu_2 --------------------------
	.section	.text.triton_poi_fused_avg_pool2d_relu_2,"ax",@progbits
	.align	128
        .global         triton_poi_fused_avg_pool2d_relu_2
        .type           triton_poi_fused_avg_pool2d_relu_2,@function
        .size           triton_poi_fused_avg_pool2d_relu_2,(.L_x_1 - triton_poi_fused_avg_pool2d_relu_2)
        .other          triton_poi_fused_avg_pool2d_relu_2,@"STO_CUDA_ENTRY STV_DEFAULT"
triton_poi_fused_avg_pool2d_relu_2:
.text.triton_poi_fused_avg_pool2d_relu_2:
[----:B------:R-:W0:Y:S02]  /*0000*/  LDC R1, c[0x0][0x28] ;  /* 0x00000a00ff017b82 */ /* 0x000e240000000800 */
[----:B------:R-:W1:Y:S01]  /*0010*/  S2R R0, SR_CTAID.X ;  /* 0x0000000000007919 */ /* 0x000e620000002500 */
[----:B------:R-:W2:Y:S01]  /*0020*/  LDC.64 R4, c[0x0][0x210] ;  /* 0x00008400ff047b82 */ /* 0x000ea20000000a00 */
[----:B------:R-:W-:Y:S01]  /*0030*/  HFMA2.MMA R8, -RZ, RZ, 0, 0 ;  /* 0x00000000ff087435 */ /* 0x000fe200000001ff */
[----:B------:R-:W-:Y:S01]  /*0040*/  ULDC.64 UR4, c[0x0][0x208] ;  /* 0x0000820000047ab9 */ /* 0x000fe20000000a00 */
[----:B------:R-:W3:Y:S01]  /*0050*/  S2R R3, SR_TID.X ;  /* 0x0000000000037919 */ /* 0x000ee20000002100 */
[----:B-1----:R-:W-:Y:S01]  /*0060*/  SHF.R.U32.HI R7, RZ, 0x19, R0 ;  /* 0x00000019ff077819 */ /* 0x002fe20000011600 */
[----:B------:R-:W-:-:S03]  /*0070*/  IMAD.SHL.U32 R0, R0, 0x40, RZ ;  /* 0x0000004000007824 */ /* 0x000fc600078e00ff */
[----:B------:R-:W-:Y:S01]  /*0080*/  SGXT.U32 R7, R7, 0x1 ;  /* 0x000000010707781a */ /* 0x000fe20000000000 */
[----:B------:R-:W-:Y:S02]  /*0090*/  VIADD R2, R0, 0x1 ;  /* 0x0000000100027836 */ /* 0x000fe40000000000 */
[----:B---3--:R-:W-:-:S03]  /*00a0*/  IMAD.SHL.U32 R3, R3, 0x2, RZ ;  /* 0x0000000203037824 */ /* 0x008fc600078e00ff */
[----:B------:R-:W-:Y:S02]  /*00b0*/  IADD3 R7, R2, R7, RZ ;  /* 0x0000000702077210 */ /* 0x000fe40007ffe0ff */
[----:B------:R-:W-:Y:S01]  /*00c0*/  LOP3.LUT R9, R0, 0x3e, R3, 0xf8, !PT ;  /* 0x0000003e00097812 */ /* 0x000fe200078ef803 */
[----:B------:R-:W-:Y:S01]  /*00d0*/  IMAD.MOV.U32 R0, RZ, RZ, RZ ;  /* 0x000000ffff007224 */ /* 0x000fe200078e00ff */
[----:B------:R-:W-:Y:S02]  /*00e0*/  LOP3.LUT R7, R7, 0x7fffffc2, RZ, 0xc0, !PT ;  /* 0x7fffffc207077812 */ /* 0x000fe400078ec0ff */
[C---:B------:R-:W-:Y:S01]  /*00f0*/  ISETP.GE.AND P2, PT, R9.reuse, 0x40, PT ;  /* 0x000000400900780c */ /* 0x040fe20003f46270 */
[----:B------:R-:W-:Y:S02]  /*0100*/  IMAD.SHL.U32 R3, R9, 0x4, RZ ;  /* 0x0000000409037824 */ /* 0x000fe400078e00ff */
[----:B------:R-:W-:-:S05]  /*0110*/  IMAD.IADD R7, R2, 0x1, -R7 ;  /* 0x0000000102077824 */ /* 0x000fca00078e0a07 */
[----:B------:R-:W-:Y:S01]  /*0120*/  LEA R7, R7, R3, 0x1 ;  /* 0x0000000307077211 */ /* 0x000fe200078e08ff */
[----:B--2---:R-:W-:-:S04]  /*0130*/  IMAD.WIDE R2, R3, 0x4, R4 ;  /* 0x0000000403027825 */ /* 0x004fc800078e0204 */
[----:B------:R-:W-:Y:S01]  /*0140*/  IMAD.WIDE R4, R7, 0x4, R4 ;  /* 0x0000000407047825 */ /* 0x000fe200078e0204 */
[----:B------:R-:W2:Y:S01]  /*0150*/  @!P2 LDG.E.EL R0, desc[UR4][R2.64] ;  /* 0x000000040200a981 */ /* 0x000ea2000c2e1900 */
[----:B------:R-:W1:Y:S03]  /*0160*/  LDC.64 R6, c[0x0][0x218] ;  /* 0x00008600ff067b82 */ /* 0x000e660000000a00 */
[----:B------:R-:W3:Y:S01]  /*0170*/  @!P2 LDG.E.EL R8, desc[UR4][R4.64] ;  /* 0x000000040408a981 */ /* 0x000ee2000c2e1900 */
[----:B-1----:R-:W-:Y:S01]  /*0180*/  IMAD.WIDE R6, R9, 0x4, R6 ;  /* 0x0000000409067825 */ /* 0x002fe200078e0206 */
[----:B--2---:R-:W-:Y:S02]  /*0190*/  FSETP.GEU.AND P0, PT, R0, RZ, PT ;  /* 0x000000ff0000720b */ /* 0x004fe40003f0e000 */
[----:B---3--:R-:W-:Y:S02]  /*01a0*/  FSETP.GEU.AND P1, PT, R8, RZ, PT ;  /* 0x000000ff0800720b */ /* 0x008fe40003f2e000 */
[----:B------:R-:W-:-:S02]  /*01b0*/  FSEL R10, R0, RZ, P0 ;  /* 0x000000ff000a7208 */ /* 0x000fc40000000000 */
[----:B------:R-:W-:Y:S01]  /*01c0*/  FSEL R11, R8, RZ, P1 ;  /* 0x000000ff080b7208 */ /* 0x000fe20000800000 */
[----:B------:R-:W-:Y:S08]  /*01d0*/  @P2 EXIT ;  /* 0x000000000000294d */ /* 0x000ff00003800000 */
[----:B------:R-:W-:Y:S01]  /*01e0*/  STG.E.64 desc[UR4][R6.64], R10 ;  /* 0x0000000a06007986 */ /* 0x000fe2000c101b04 */
[----:B------:R-:W-:Y:S05]  /*01f0*/  EXIT ;  /* 0x000000000000794d */ /* 0x000fea0003800000 */
.L_x_0:
[----:B------:R-:W-:-:S00]  /*0200*/  BRA `(.L_x_0) ;  /* 0xfffffffc00fc7947 */ /* 0x000fc0000383ffff */
[----:B------:R-:W-:-:S00]  /*0210*/  NOP ;  /* 0x0000000000007918 */ /* 0x000fc00000000000 */
        /* <DEDUP_REMOVED lines=14> */
.L_x_1:


//--------------------- .nv.constant0.triton_poi_fused_avg_pool2d_relu_2 --------------------------
	.section	.nv.constant0.triton_poi_fused_avg_pool2d_relu_2,"a",@progbits
	.sectionflags	@""
	.align	4
.nv.constant0.triton_poi_fused_avg_pool2d_relu_2:
	.zero		548
